//
// Generated by NVIDIA NVVM Compiler
//
// Compiler Build ID: CL-36424714
// Cuda compilation tools, release 13.0, V13.0.88
// Based on NVVM 20.0.0
//

.version 9.0
.target sm_100
.address_size 64

	// .globl	huber_error_forward

.visible .entry huber_error_forward(
	.param .align 4 .b8 huber_error_forward_param_0[4],
	.param .u64 huber_error_forward_param_1,
	.param .u64 .ptr .align 1 huber_error_forward_param_2,
	.param .u64 .ptr .align 1 huber_error_forward_param_3,
	.param .u64 .ptr .align 1 huber_error_forward_param_4
)
{
	.reg .pred 	%p<3>;
	.reg .b32 	%r<5>;
	.reg .b32 	%f<10>;
	.reg .b64 	%rd<16>;
	.reg .b64 	%fd<5>;

	ld.param.f32 	%f4, [huber_error_forward_param_0];
	ld.param.u64 	%rd5, [huber_error_forward_param_1];
	ld.param.u64 	%rd3, [huber_error_forward_param_2];
	ld.param.u64 	%rd4, [huber_error_forward_param_3];
	ld.param.u64 	%rd6, [huber_error_forward_param_4];
	cvta.to.global.u64 	%rd1, %rd6;
	mov.u32 	%r1, %ctaid.x;
	mov.u32 	%r2, %ntid.x;
	mov.u32 	%r3, %tid.x;
	mad.lo.s32 	%r4, %r1, %r2, %r3;
	cvt.u64.u32 	%rd2, %r4;
	setp.le.u64 	%p1, %rd5, %rd2;
	@%p1 bra 	$L__BB0_4;
	cvta.to.global.u64 	%rd7, %rd3;
	cvta.to.global.u64 	%rd8, %rd4;
	shl.b64 	%rd9, %rd2, 2;
	add.s64 	%rd10, %rd7, %rd9;
	ld.global.f32 	%f5, [%rd10];
	add.s64 	%rd11, %rd8, %rd9;
	ld.global.f32 	%f6, [%rd11];
	sub.f32 	%f2, %f5, %f6;
	abs.f32 	%f3, %f2;
	setp.geu.f32 	%p2, %f3, %f4;
	@%p2 bra 	$L__BB0_3;
	mul.f32 	%f8, %f2, %f2;
	mul.f32 	%f9, %f8, 0f3F000000;
	add.s64 	%rd15, %rd1, %rd9;
	st.global.f32 	[%rd15], %f9;
	bra.uni 	$L__BB0_4;
$L__BB0_3:
	cvt.f64.f32 	%fd1, %f4;
	cvt.f64.f32 	%fd2, %f3;
	fma.rn.f64 	%fd3, %fd1, 0dBFE0000000000000, %fd2;
	mul.f64 	%fd4, %fd3, %fd1;
	cvt.rn.f32.f64 	%f7, %fd4;
	add.s64 	%rd13, %rd1, %rd9;
	st.global.f32 	[%rd13], %f7;
$L__BB0_4:
	ret;

}
	// .globl	huber_error_backward
.visible .entry huber_error_backward(
	.param .align 4 .b8 huber_error_backward_param_0[4],
	.param .u64 huber_error_backward_param_1,
	.param .u64 .ptr .align 1 huber_error_backward_param_2,
	.param .u64 .ptr .align 1 huber_error_backward_param_3,
	.param .u64 .ptr .align 1 huber_error_backward_param_4,
	.param .u64 .ptr .align 1 huber_error_backward_param_5,
	.param .u64 .ptr .align 1 huber_error_backward_param_6
)
{
	.reg .pred 	%p<4>;
	.reg .b32 	%r<5>;
	.reg .b32 	%f<17>;
	.reg .b64 	%rd<20>;

	ld.param.f32 	%f6, [huber_error_backward_param_0];
	ld.param.u64 	%rd7, [huber_error_backward_param_1];
	ld.param.u64 	%rd2, [huber_error_backward_param_2];
	ld.param.u64 	%rd3, [huber_error_backward_param_3];
	ld.param.u64 	%rd4, [huber_error_backward_param_4];
	ld.param.u64 	%rd5, [huber_error_backward_param_5];
	ld.param.u64 	%rd6, [huber_error_backward_param_6];
	mov.u32 	%r1, %ctaid.x;
	mov.u32 	%r2, %ntid.x;
	mov.u32 	%r3, %tid.x;
	mad.lo.s32 	%r4, %r1, %r2, %r3;
	cvt.u64.u32 	%rd1, %r4;
	setp.le.u64 	%p1, %rd7, %rd1;
	@%p1 bra 	$L__BB1_5;
	cvta.to.global.u64 	%rd8, %rd2;
	cvta.to.global.u64 	%rd9, %rd4;
	cvta.to.global.u64 	%rd10, %rd6;
	shl.b64 	%rd11, %rd1, 2;
	add.s64 	%rd12, %rd8, %rd11;
	ld.global.f32 	%f8, [%rd12];
	add.s64 	%rd13, %rd9, %rd11;
	ld.global.f32 	%f9, [%rd13];
	sub.f32 	%f1, %f8, %f9;
	add.s64 	%rd14, %rd10, %rd11;
	ld.global.f32 	%f2, [%rd14];
	setp.eq.f32 	%p2, %f1, 0f00000000;
	mov.f32 	%f16, 0f00000000;
	@%p2 bra 	$L__BB1_4;
	abs.f32 	%f10, %f1;
	setp.lt.f32 	%p3, %f10, %f6;
	mov.f32 	%f16, %f1;
	@%p3 bra 	$L__BB1_4;
	copysign.f32 	%f16, %f1, %f6;
$L__BB1_4:
	mul.f32 	%f11, %f2, %f16;
	cvta.to.global.u64 	%rd15, %rd3;
	add.s64 	%rd17, %rd15, %rd11;
	ld.global.f32 	%f12, [%rd17];
	add.f32 	%f13, %f12, %f11;
	st.global.f32 	[%rd17], %f13;
	cvta.to.global.u64 	%rd18, %rd5;
	add.s64 	%rd19, %rd18, %rd11;
	ld.global.f32 	%f14, [%rd19];
	sub.f32 	%f15, %f14, %f11;
	st.global.f32 	[%rd19], %f15;
$L__BB1_5:
	ret;

}


// ===== COMPILED SASS (sm_100) =====

	.target	sm_100

	.elftype	@"ET_EXEC"


//--------------------- .note.nv.tkinfo           --------------------------
	.section	.note.nv.tkinfo,"",@"SHT_NOTE"
	.sectionflags	@"SHF_NOTE_NV_TKINFO"
	.tkinfo
        /*0018*/ 	.word	0x00000002
        /*0030*/ 	.string	""
        /*0030*/ 	.string	"ptxas"
        /*0030*/ 	.string	"Cuda compilation tools, release 13.0, V13.0.88"
        /*0030*/ 	.string	"Build cuda_13.0.r13.0/compiler.36424714_0"
        /*0030*/ 	.string	"-arch sm_100 -m 64 "



//--------------------- .note.nv.cuinfo           --------------------------
	.section	.note.nv.cuinfo,"",@"SHT_NOTE"
	.sectionflags	@"SHF_NOTE_NV_CUINFO"
        /*0018*/ 	.short	0x0002
        /*001a*/ 	.short	0x0064
        /*001c*/ 	.short	0x0082
	.zero		2


//--------------------- .nv.info                  --------------------------
	.section	.nv.info,"",@"SHT_CUDA_INFO"
	.align	4


	//----- nvinfo : EIATTR_REGCOUNT
	.align		4
        /*0000*/ 	.byte	0x04, 0x2f
        /*0002*/ 	.short	(.L_1 - .L_0)
	.align		4
.L_0:
        /*0004*/ 	.word	index@(huber_error_forward)
        /*0008*/ 	.word	0x0000000e


	//----- nvinfo : EIATTR_FRAME_SIZE
	.align		4
.L_1:
        /*000c*/ 	.byte	0x04, 0x11
        /*000e*/ 	.short	(.L_3 - .L_2)
	.align		4
.L_2:
        /*0010*/ 	.word	index@(huber_error_forward)
        /*0014*/ 	.word	0x00000000


	//----- nvinfo : EIATTR_REGCOUNT
	.align		4
.L_3:
        /*0018*/ 	.byte	0x04, 0x2f
        /*001a*/ 	.short	(.L_5 - .L_4)
	.align		4
.L_4:
        /*001c*/ 	.word	index@(huber_error_backward)
        /*0020*/ 	.word	0x0000000e


	//----- nvinfo : EIATTR_FRAME_SIZE
	.align		4
.L_5:
        /*0024*/ 	.byte	0x04, 0x11
        /*0026*/ 	.short	(.L_7 - .L_6)
	.align		4
.L_6:
        /*0028*/ 	.word	index@(huber_error_backward)
        /*002c*/ 	.word	0x00000000


	//----- nvinfo : EIATTR_MIN_STACK_SIZE
	.align		4
.L_7:
        /*0030*/ 	.byte	0x04, 0x12
        /*0032*/ 	.short	(.L_9 - .L_8)
	.align		4
.L_8:
        /*0034*/ 	.word	index@(huber_error_backward)
        /*0038*/ 	.word	0x00000000


	//----- nvinfo : EIATTR_MIN_STACK_SIZE
	.align		4
.L_9:
        /*003c*/ 	.byte	0x04, 0x12
        /*003e*/ 	.short	(.L_11 - .L_10)
	.align		4
.L_10:
        /*0040*/ 	.word	index@(huber_error_forward)
        /*0044*/ 	.word	0x00000000
.L_11:


//--------------------- .nv.compat                --------------------------
	.section	.nv.compat,"",@"SHT_CUDA_COMPAT_INFO"
	.align	4
        /*0000*/ 	.byte	0x02, 0x09, 0x00, 0x00, 0x02, 0x02, 0x01, 0x00, 0x02, 0x05, 0x05, 0x00, 0x03, 0x07, 0x01, 0x01
        /*0010*/ 	.byte	0x02, 0x03, 0x00, 0x00, 0x02, 0x06, 0x01, 0x00, 0x04, 0x0b, 0x08, 0x00, 0x01, 0x00, 0x00, 0x00
        /*0020*/ 	.byte	0x00, 0x00, 0x00, 0x00


//--------------------- .nv.info.huber_error_backward --------------------------
	.section	.nv.info.huber_error_backward,"",@"SHT_CUDA_INFO"
	.sectionflags	@""
	.align	4


	//----- nvinfo : EIATTR_CUDA_API_VERSION
	.align		4
        /*0000*/ 	.byte	0x04, 0x37
        /*0002*/ 	.short	(.L_13 - .L_12)
.L_12:
        /*0004*/ 	.word	0x00000082


	//----- nvinfo : EIATTR_KPARAM_INFO
	.align		4
.L_13:
        /*0008*/ 	.byte	0x04, 0x17
        /*000a*/ 	.short	(.L_15 - .L_14)
.L_14:
        /*000c*/ 	.word	0x00000000
        /*0010*/ 	.short	0x0006
        /*0012*/ 	.short	0x0030
        /*0014*/ 	.byte	0x00, 0xf5, 0x21, 0x00


	//----- nvinfo : EIATTR_KPARAM_INFO
	.align		4
.L_15:
        /*0018*/ 	.byte	0x04, 0x17
        /*001a*/ 	.short	(.L_17 - .L_16)
.L_16:
        /*001c*/ 	.word	0x00000000
        /*0020*/ 	.short	0x0005
        /*0022*/ 	.short	0x0028
        /*0024*/ 	.byte	0x00, 0xf5, 0x21, 0x00


	//----- nvinfo : EIATTR_KPARAM_INFO
	.align		4
.L_17:
        /*0028*/ 	.byte	0x04, 0x17
        /*002a*/ 	.short	(.L_19 - .L_18)
.L_18:
        /*002c*/ 	.word	0x00000000
        /*0030*/ 	.short	0x0004
        /*0032*/ 	.short	0x0020
        /*0034*/ 	.byte	0x00, 0xf5, 0x21, 0x00


	//----- nvinfo : EIATTR_KPARAM_INFO
	.align		4
.L_19:
        /*0038*/ 	.byte	0x04, 0x17
        /*003a*/ 	.short	(.L_21 - .L_20)
.L_20:
        /*003c*/ 	.word	0x00000000
        /*0040*/ 	.short	0x0003
        /*0042*/ 	.short	0x0018
        /*0044*/ 	.byte	0x00, 0xf5, 0x21, 0x00


	//----- nvinfo : EIATTR_KPARAM_INFO
	.align		4
.L_21:
        /*0048*/ 	.byte	0x04, 0x17
        /*004a*/ 	.short	(.L_23 - .L_22)
.L_22:
        /*004c*/ 	.word	0x00000000
        /*0050*/ 	.short	0x0002
        /*0052*/ 	.short	0x0010
        /*0054*/ 	.byte	0x00, 0xf5, 0x21, 0x00


	//----- nvinfo : EIATTR_KPARAM_INFO
	.align		4
.L_23:
        /*0058*/ 	.byte	0x04, 0x17
        /*005a*/ 	.short	(.L_25 - .L_24)
.L_24:
        /*005c*/ 	.word	0x00000000
        /*0060*/ 	.short	0x0001
        /*0062*/ 	.short	0x0008
        /*0064*/ 	.byte	0x00, 0xf0, 0x21, 0x00


	//----- nvinfo : EIATTR_KPARAM_INFO
	.align		4
.L_25:
        /*0068*/ 	.byte	0x04, 0x17
        /*006a*/ 	.short	(.L_27 - .L_26)
.L_26:
        /*006c*/ 	.word	0x00000000
        /*0070*/ 	.short	0x0000
        /*0072*/ 	.short	0x0000
        /*0074*/ 	.byte	0x00, 0xf0, 0x11, 0x00


	//----- nvinfo : EIATTR_SPARSE_MMA_MASK
	.align		4
.L_27:
        /*0078*/ 	.byte	0x03, 0x50
        /*007a*/ 	.short	0x0000


	//----- nvinfo : EIATTR_MAXREG_COUNT
	.align		4
        /*007c*/ 	.byte	0x03, 0x1b
        /*007e*/ 	.short	0x00ff


	//----- nvinfo : EIATTR_MERCURY_ISA_VERSION
	.align		4
        /*0080*/ 	.byte	0x03, 0x5f
        /*0082*/ 	.short	0x0101


	//----- nvinfo : EIATTR_VRC_CTA_INIT_COUNT
	.align		4
        /*0084*/ 	.byte	0x02, 0x4a
	.zero		1
	.zero		1


	//----- nvinfo : EIATTR_EXIT_INSTR_OFFSETS
	.align		4
        /*0088*/ 	.byte	0x04, 0x1c
        /*008a*/ 	.short	(.L_29 - .L_28)


	//   ....[0]....
.L_28:
        /*008c*/ 	.word	0x00000080


	//   ....[1]....
        /*0090*/ 	.word	0x000002e0


	//----- nvinfo : EIATTR_CRS_STACK_SIZE
	.align		4
.L_29:
        /*0094*/ 	.byte	0x04, 0x1e
        /*0096*/ 	.short	(.L_31 - .L_30)
.L_30:
        /*0098*/ 	.word	0x00000000


	//----- nvinfo : EIATTR_CBANK_PARAM_SIZE
	.align		4
.L_31:
        /*009c*/ 	.byte	0x03, 0x19
        /*009e*/ 	.short	0x0038


	//----- nvinfo : EIATTR_PARAM_CBANK
	.align		4
        /*00a0*/ 	.byte	0x04, 0x0a
        /*00a2*/ 	.short	(.L_33 - .L_32)
	.align		4
.L_32:
        /*00a4*/ 	.word	index@(.nv.constant0.huber_error_backward)
        /*00a8*/ 	.short	0x0380
        /*00aa*/ 	.short	0x0038


	//----- nvinfo : EIATTR_SW_WAR
	.align		4
.L_33:
        /*00ac*/ 	.byte	0x04, 0x36
        /*00ae*/ 	.short	(.L_35 - .L_34)
.L_34:
        /*00b0*/ 	.word	0x00000008
.L_35:


//--------------------- .nv.info.huber_error_forward --------------------------
	.section	.nv.info.huber_error_forward,"",@"SHT_CUDA_INFO"
	.sectionflags	@""
	.align	4


	//----- nvinfo : EIATTR_CUDA_API_VERSION
	.align		4
        /*0000*/ 	.byte	0x04, 0x37
        /*0002*/ 	.short	(.L_37 - .L_36)
.L_36:
        /*0004*/ 	.word	0x00000082


	//----- nvinfo : EIATTR_KPARAM_INFO
	.align		4
.L_37:
        /*0008*/ 	.byte	0x04, 0x17
        /*000a*/ 	.short	(.L_39 - .L_38)
.L_38:
        /*000c*/ 	.word	0x00000000
        /*0010*/ 	.short	0x0004
        /*0012*/ 	.short	0x0020
        /*0014*/ 	.byte	0x00, 0xf5, 0x21, 0x00


	//----- nvinfo : EIATTR_KPARAM_INFO
	.align		4
.L_39:
        /*0018*/ 	.byte	0x04, 0x17
        /*001a*/ 	.short	(.L_41 - .L_40)
.L_40:
        /*001c*/ 	.word	0x00000000
        /*0020*/ 	.short	0x0003
        /*0022*/ 	.short	0x0018
        /*0024*/ 	.byte	0x00, 0xf5, 0x21, 0x00


	//----- nvinfo : EIATTR_KPARAM_INFO
	.align		4
.L_41:
        /*0028*/ 	.byte	0x04, 0x17
        /*002a*/ 	.short	(.L_43 - .L_42)
.L_42:
        /*002c*/ 	.word	0x00000000
        /*0030*/ 	.short	0x0002
        /*0032*/ 	.short	0x0010
        /*0034*/ 	.byte	0x00, 0xf5, 0x21, 0x00


	//----- nvinfo : EIATTR_KPARAM_INFO
	.align		4
.L_43:
        /*0038*/ 	.byte	0x04, 0x17
        /*003a*/ 	.short	(.L_45 - .L_44)
.L_44:
        /*003c*/ 	.word	0x00000000
        /*0040*/ 	.short	0x0001
        /*0042*/ 	.short	0x0008
        /*0044*/ 	.byte	0x00, 0xf0, 0x21, 0x00


	//----- nvinfo : EIATTR_KPARAM_INFO
	.align		4
.L_45:
        /*0048*/ 	.byte	0x04, 0x17
        /*004a*/ 	.short	(.L_47 - .L_46)
.L_46:
        /*004c*/ 	.word	0x00000000
        /*0050*/ 	.short	0x0000
        /*0052*/ 	.short	0x0000
        /*0054*/ 	.byte	0x00, 0xf0, 0x11, 0x00


	//----- nvinfo : EIATTR_SPARSE_MMA_MASK
	.align		4
.L_47:
        /*0058*/ 	.byte	0x03, 0x50
        /*005a*/ 	.short	0x0000


	//----- nvinfo : EIATTR_MAXREG_COUNT
	.align		4
        /*005c*/ 	.byte	0x03, 0x1b
        /*005e*/ 	.short	0x00ff


	//----- nvinfo : EIATTR_MERCURY_ISA_VERSION
	.align		4
        /*0060*/ 	.byte	0x03, 0x5f
        /*0062*/ 	.short	0x0101


	//----- nvinfo : EIATTR_VRC_CTA_INIT_COUNT
	.align		4
        /*0064*/ 	.byte	0x02, 0x4a
	.zero		1
	.zero		1


	//----- nvinfo : EIATTR_EXIT_INSTR_OFFSETS
	.align		4
        /*0068*/ 	.byte	0x04, 0x1c
        /*006a*/ 	.short	(.L_49 - .L_48)


	//   ....[0]....
.L_48:
        /*006c*/ 	.word	0x00000080


	//   ....[1]....
        /*0070*/ 	.word	0x000001b0


	//   ....[2]....
        /*0074*/ 	.word	0x00000250


	//----- nvinfo : EIATTR_CBANK_PARAM_SIZE
	.align		4
.L_49:
        /*0078*/ 	.byte	0x03, 0x19
        /*007a*/ 	.short	0x0028


	//----- nvinfo : EIATTR_PARAM_CBANK
	.align		4
        /*007c*/ 	.byte	0x04, 0x0a
        /*007e*/ 	.short	(.L_51 - .L_50)
	.align		4
.L_50:
        /*0080*/ 	.word	index@(.nv.constant0.huber_error_forward)
        /*0084*/ 	.short	0x0380
        /*0086*/ 	.short	0x0028


	//----- nvinfo : EIATTR_SW_WAR
	.align		4
.L_51:
        /*0088*/ 	.byte	0x04, 0x36
        /*008a*/ 	.short	(.L_53 - .L_52)
.L_52:
        /*008c*/ 	.word	0x00000008
.L_53:


//--------------------- .nv.callgraph             --------------------------
	.section	.nv.callgraph,"",@"SHT_CUDA_CALLGRAPH"
	.align	4
	.sectionentsize	8
	.align		4
        /*0000*/ 	.word	0x00000000
	.align		4
        /*0004*/ 	.word	0xffffffff
	.align		4
        /*0008*/ 	.word	0x00000000
	.align		4
        /*000c*/ 	.word	0xfffffffe
	.align		4
        /*0010*/ 	.word	0x00000000
	.align		4
        /*0014*/ 	.word	0xfffffffd
	.align		4
        /*0018*/ 	.word	0x00000000
	.align		4
        /*001c*/ 	.word	0xfffffffc


//--------------------- .text.huber_error_backward --------------------------
	.section	.text.huber_error_backward,"ax",@progbits
	.align	128
        .global         huber_error_backward
        .type           huber_error_backward,@function
        .size           huber_error_backward,(.L_x_4 - huber_error_backward)
        .other          huber_error_backward,@"STO_CUDA_ENTRY STV_DEFAULT"
huber_error_backward:
.text.huber_error_backward:
[----:B------:R-:W-:Y:S01]  /*0000*/  LDC R1, c[0x0][0x37c] ;  /* 0x0000df00ff017b82 */ /* 0x000fe20000000800 */
[----:B------:R-:W0:Y:S07]  /*0010*/  S2R R3, SR_TID.X ;  /* 0x0000000000037919 */ /* 0x000e2e0000002100 */
[----:B------:R-:W0:Y:S01]  /*0020*/  S2UR UR4, SR_CTAID.X ;  /* 0x00000000000479c3 */ /* 0x000e220000002500 */
[----:B------:R-:W1:Y:S07]  /*0030*/  LDCU.64 UR6, c[0x0][0x388] ;  /* 0x00007100ff0677ac */ /* 0x000e6e0008000a00 */
[----:B------:R-:W0:Y:S02]  /*0040*/  LDC R0, c[0x0][0x360] ;  /* 0x0000d800ff007b82 */ /* 0x000e240000000800 */
[----:B0-----:R-:W-:-:S05]  /*0050*/  IMAD R0, R0, UR4, R3 ;  /* 0x0000000400007c24 */ /* 0x001fca000f8e0203 */
[----:B-1----:R-:W-:-:S04]  /*0060*/  ISETP.GE.U32.AND P0, PT, R0, UR6, PT ;  /* 0x0000000600007c0c */ /* 0x002fc8000bf06070 */
[----:B------:R-:W-:-:S13]  /*0070*/  ISETP.GE.U32.AND.EX P0, PT, RZ, UR7, PT, P0 ;  /* 0x00000007ff007c0c */ /* 0x000fda000bf06100 */
[----:B------:R-:W-:Y:S05]  /*0080*/  @P0 EXIT ;  /* 0x000000000000094d */ /* 0x000fea0003800000 */
[----:B------:R-:W0:Y:S01]  /*0090*/  LDCU.64 UR8, c[0x0][0x3a0] ;  /* 0x00007400ff0877ac */ /* 0x000e220008000a00 */
[----:B------:R-:W-:Y:S01]  /*00a0*/  IMAD.SHL.U32 R8, R0, 0x4, RZ ;  /* 0x0000000400087824 */ /* 0x000fe200078e00ff */
[----:B------:R-:W-:Y:S01]  /*00b0*/  SHF.R.U32.HI R10, RZ, 0x1e, R0 ;  /* 0x0000001eff0a7819 */ /* 0x000fe20000011600 */
[----:B------:R-:W1:Y:S01]  /*00c0*/  LDCU.64 UR6, c[0x0][0x390] ;  /* 0x00007200ff0677ac */ /* 0x000e620008000a00 */
[----:B------:R-:W2:Y:S02]  /*00d0*/  LDCU.64 UR4, c[0x0][0x358] ;  /* 0x00006b00ff0477ac */ /* 0x000ea40008000a00 */
[C---:B0-----:R-:W-:Y:S02]  /*00e0*/  IADD3 R4, P1, PT, R8.reuse, UR8, RZ ;  /* 0x0000000808047c10 */ /* 0x041fe4000ff3e0ff */
[----:B-1----:R-:W-:Y:S02]  /*00f0*/  IADD3 R2, P0, PT, R8, UR6, RZ ;  /* 0x0000000608027c10 */ /* 0x002fe4000ff1e0ff */
[----:B------:R-:W-:-:S02]  /*0100*/  IADD3.X R5, PT, PT, R10, UR9, RZ, P1, !PT ;  /* 0x000000090a057c10 */ /* 0x000fc40008ffe4ff */
[----:B------:R-:W-:Y:S01]  /*0110*/  IADD3.X R3, PT, PT, R10, UR7, RZ, P0, !PT ;  /* 0x000000070a037c10 */ /* 0x000fe200087fe4ff */
[----:B------:R-:W0:Y:S03]  /*0120*/  LDCU.64 UR6, c[0x0][0x3b0] ;  /* 0x00007600ff0677ac */ /* 0x000e260008000a00 */
[----:B--2---:R-:W2:Y:S04]  /*0130*/  LDG.E R5, desc[UR4][R4.64] ;  /* 0x0000000404057981 */ /* 0x004ea8000c1e1900 */
[----:B------:R-:W2:Y:S01]  /*0140*/  LDG.E R2, desc[UR4][R2.64] ;  /* 0x0000000402027981 */ /* 0x000ea2000c1e1900 */
[----:B------:R-:W-:Y:S01]  /*0150*/  BSSY.RECONVERGENT B0, `(.L_x_0) ;  /* 0x000000b000007945 */ /* 0x000fe20003800200 */
[----:B------:R-:W-:Y:S01]  /*0160*/  IMAD.MOV.U32 R9, RZ, RZ, RZ ;  /* 0x000000ffff097224 */ /* 0x000fe200078e00ff */
[----:B0-----:R-:W-:-:S04]  /*0170*/  IADD3 R6, P1, PT, R8, UR6, RZ ;  /* 0x0000000608067c10 */ /* 0x001fc8000ff3e0ff */
[----:B------:R-:W-:Y:S01]  /*0180*/  IADD3.X R7, PT, PT, R10, UR7, RZ, P1, !PT ;  /* 0x000000070a077c10 */ /* 0x000fe20008ffe4ff */
[----:B--2---:R-:W-:-:S05]  /*0190*/  FADD R0, R2, -R5 ;  /* 0x8000000502007221 */ /* 0x004fca0000000000 */
[----:B------:R-:W-:-:S13]  /*01a0*/  FSETP.NEU.AND P0, PT, R0, RZ, PT ;  /* 0x000000ff0000720b */ /* 0x000fda0003f0d000 */
[----:B------:R-:W-:Y:S05]  /*01b0*/  @!P0 BRA `(.L_x_1) ;  /* 0x0000000000108947 */ /* 0x000fea0003800000 */
[----:B------:R-:W0:Y:S01]  /*01c0*/  LDC R3, c[0x0][0x380] ;  /* 0x0000e000ff037b82 */ /* 0x000e220000000800 */
[----:B------:R-:W-:Y:S01]  /*01d0*/  IMAD.MOV.U32 R9, RZ, RZ, R0 ;  /* 0x000000ffff097224 */ /* 0x000fe200078e0000 */
[----:B0-----:R-:W-:-:S13]  /*01e0*/  FSETP.GEU.AND P0, PT, |R0|, R3, PT ;  /* 0x000000030000720b */ /* 0x001fda0003f0e200 */
[----:B------:R-:W-:-:S07]  /*01f0*/  @P0 LOP3.LUT R9, R3, 0x80000000, R0, 0xb8, !PT ;  /* 0x8000000003090812 */ /* 0x000fce00078eb800 */
.L_x_1:
[----:B------:R-:W-:Y:S05]  /*0200*/  BSYNC.RECONVERGENT B0 ;  /* 0x0000000000007941 */ /* 0x000fea0003800200 */
.L_x_0:
[----:B------:R-:W0:Y:S01]  /*0210*/  LDCU.64 UR6, c[0x0][0x398] ;  /* 0x00007300ff0677ac */ /* 0x000e220008000a00 */
[----:B------:R-:W2:Y:S01]  /*0220*/  LDG.E R6, desc[UR4][R6.64] ;  /* 0x0000000406067981 */ /* 0x000ea2000c1e1900 */
[----:B0-----:R-:W-:-:S04]  /*0230*/  IADD3 R2, P0, PT, R8, UR6, RZ ;  /* 0x0000000608027c10 */ /* 0x001fc8000ff1e0ff */
[----:B------:R-:W-:Y:S01]  /*0240*/  IADD3.X R3, PT, PT, R10, UR7, RZ, P0, !PT ;  /* 0x000000070a037c10 */ /* 0x000fe200087fe4ff */
[----:B------:R-:W0:Y:S04]  /*0250*/  LDCU.64 UR6, c[0x0][0x3a8] ;  /* 0x00007500ff0677ac */ /* 0x000e280008000a00 */
[----:B------:R-:W2:Y:S01]  /*0260*/  LDG.E R11, desc[UR4][R2.64] ;  /* 0x00000004020b7981 */ /* 0x000ea2000c1e1900 */
[----:B0-----:R-:W-:-:S04]  /*0270*/  IADD3 R4, P0, PT, R8, UR6, RZ ;  /* 0x0000000608047c10 */ /* 0x001fc8000ff1e0ff */
[----:B------:R-:W-:Y:S01]  /*0280*/  IADD3.X R5, PT, PT, R10, UR7, RZ, P0, !PT ;  /* 0x000000070a057c10 */ /* 0x000fe200087fe4ff */
[----:B--2---:R-:W-:-:S05]  /*0290*/  FFMA R11, R6, R9, R11 ;  /* 0x00000009060b7223 */ /* 0x004fca000000000b */
[----:B------:R-:W-:Y:S04]  /*02a0*/  STG.E desc[UR4][R2.64], R11 ;  /* 0x0000000b02007986 */ /* 0x000fe8000c101904 */
[----:B------:R-:W2:Y:S02]  /*02b0*/  LDG.E R0, desc[UR4][R4.64] ;  /* 0x0000000404007981 */ /* 0x000ea4000c1e1900 */
[----:B--2---:R-:W-:-:S05]  /*02c0*/  FFMA R9, -R6, R9, R0 ;  /* 0x0000000906097223 */ /* 0x004fca0000000100 */
[----:B------:R-:W-:Y:S01]  /*02d0*/  STG.E desc[UR4][R4.64], R9 ;  /* 0x0000000904007986 */ /* 0x000fe2000c101904 */
[----:B------:R-:W-:Y:S05]  /*02e0*/  EXIT ;  /* 0x000000000000794d */ /* 0x000fea0003800000 */
.L_x_2:
[----:B------:R-:W-:-:S00]  /*02f0*/  BRA `(.L_x_2) ;  /* 0xfffffffc00fc7947 */ /* 0x000fc0000383ffff */
[----:B------:R-:W-:-:S00]  /*0300*/  NOP ;  /* 0x0000000000007918 */ /* 0x000fc00000000000 */
[----:B------:R-:W-:-:S00]  /*0310*/  NOP ;  /* 0x0000000000007918 */ /* 0x000fc00000000000 */
[----:B------:R-:W-:-:S00]  /*0320*/  NOP ;  /* 0x0000000000007918 */ /* 0x000fc00000000000 */
[----:B------:R-:W-:-:S00]  /*0330*/  NOP ;  /* 0x0000000000007918 */ /* 0x000fc00000000000 */
[----:B------:R-:W-:-:S00]  /*0340*/  NOP ;  /* 0x0000000000007918 */ /* 0x000fc00000000000 */
[----:B------:R-:W-:-:S00]  /*0350*/  NOP ;  /* 0x0000000000007918 */ /* 0x000fc00000000000 */
[----:B------:R-:W-:-:S00]  /*0360*/  NOP ;  /* 0x0000000000007918 */ /* 0x000fc00000000000 */
[----:B------:R-:W-:-:S00]  /*0370*/  NOP ;  /* 0x0000000000007918 */ /* 0x000fc00000000000 */
.L_x_4:


//--------------------- .text.huber_error_forward --------------------------
	.section	.text.huber_error_forward,"ax",@progbits
	.align	128
        .global         huber_error_forward
        .type           huber_error_forward,@function
        .size           huber_error_forward,(.L_x_5 - huber_error_forward)
        .other          huber_error_forward,@"STO_CUDA_ENTRY STV_DEFAULT"
huber_error_forward:
.text.huber_error_forward:
        /* <DEDUP_REMOVED lines=9> */
[----:B------:R-:W0:Y:S01]  /*0090*/  LDCU.128 UR8, c[0x0][0x390] ;  /* 0x00007200ff0877ac */ /* 0x000e220008000c00 */
[----:B------:R-:W-:Y:S01]  /*00a0*/  IMAD.SHL.U32 R11, R0, 0x4, RZ ;  /* 0x00000004000b7824 */ /* 0x000fe200078e00ff */
[----:B------:R-:W-:Y:S01]  /*00b0*/  SHF.R.U32.HI R8, RZ, 0x1e, R0 ;  /* 0x0000001eff087819 */ /* 0x000fe20000011600 */
[----:B------:R-:W1:Y:S01]  /*00c0*/  LDCU.64 UR4, c[0x0][0x358] ;  /* 0x00006b00ff0477ac */ /* 0x000e620008000a00 */
[----:B------:R-:W2:Y:S02]  /*00d0*/  LDCU UR6, c[0x0][0x380] ;  /* 0x00007000ff0677ac */ /* 0x000ea40008000800 */
[C---:B0-----:R-:W-:Y:S02]  /*00e0*/  IADD3 R4, P1, PT, R11.reuse, UR10, RZ ;  /* 0x0000000a0b047c10 */ /* 0x041fe4000ff3e0ff */
[----:B------:R-:W-:Y:S02]  /*00f0*/  IADD3 R2, P0, PT, R11, UR8, RZ ;  /* 0x000000080b027c10 */ /* 0x000fe4000ff1e0ff */
[----:B------:R-:W-:-:S02]  /*0100*/  IADD3.X R5, PT, PT, R8, UR11, RZ, P1, !PT ;  /* 0x0000000b08057c10 */ /* 0x000fc40008ffe4ff */
[----:B------:R-:W-:-:S04]  /*0110*/  IADD3.X R3, PT, PT, R8, UR9, RZ, P0, !PT ;  /* 0x0000000908037c10 */ /* 0x000fc800087fe4ff */
[----:B-1----:R-:W3:Y:S04]  /*0120*/  LDG.E R5, desc[UR4][R4.64] ;  /* 0x0000000404057981 */ /* 0x002ee8000c1e1900 */
[----:B------:R-:W3:Y:S02]  /*0130*/  LDG.E R2, desc[UR4][R2.64] ;  /* 0x0000000402027981 */ /* 0x000ee4000c1e1900 */
[----:B---3--:R-:W-:-:S05]  /*0140*/  FADD R0, R2, -R5 ;  /* 0x8000000502007221 */ /* 0x008fca0000000000 */
[----:B--2---:R-:W-:-:S13]  /*0150*/  FSETP.GEU.AND P0, PT, |R0|, UR6, PT ;  /* 0x0000000600007c0b */ /* 0x004fda000bf0e200 */
[----:B------:R-:W0:Y:S01]  /*0160*/  @!P0 LDC.64 R6, c[0x0][0x3a0] ;  /* 0x0000e800ff068b82 */ /* 0x000e220000000a00 */
[----:B------:R-:W-:Y:S01]  /*0170*/  @!P0 FMUL.D2 R9, R0, R0 ;  /* 0x0000000000098220 */ /* 0x000fe20000300000 */
[----:B0-----:R-:W-:-:S05]  /*0180*/  @!P0 IADD3 R6, P1, PT, R11, R6, RZ ;  /* 0x000000060b068210 */ /* 0x001fca0007f3e0ff */
[----:B------:R-:W-:-:S05]  /*0190*/  @!P0 IMAD.X R7, R8, 0x1, R7, P1 ;  /* 0x0000000108078824 */ /* 0x000fca00008e0607 */
[----:B------:R0:W-:Y:S01]  /*01a0*/  @!P0 STG.E desc[UR4][R6.64], R9 ;  /* 0x0000000906008986 */ /* 0x0001e2000c101904 */
[----:B------:R-:W-:Y:S05]  /*01b0*/  @!P0 EXIT ;  /* 0x000000000000894d */ /* 0x000fea0003800000 */
[----:B------:R-:W-:Y:S01]  /*01c0*/  F2F.F64.F32 R4, |R0| ;  /* 0x4000000000047310 */ /* 0x000fe20000201800 */
[----:B------:R-:W1:Y:S07]  /*01d0*/  LDCU.64 UR8, c[0x0][0x3a0] ;  /* 0x00007400ff0877ac */ /* 0x000e6e0008000a00 */
[----:B------:R-:W2:Y:S02]  /*01e0*/  F2F.F64.F32 R2, UR6 ;  /* 0x0000000600027d10 */ /* 0x000ea40008201800 */
[----:B--2---:R-:W-:-:S08]  /*01f0*/  DFMA R4, R2, -0.5, R4 ;  /* 0xbfe000000204782b */ /* 0x004fd00000000004 */
[----:B------:R-:W-:Y:S01]  /*0200*/  DMUL R4, R2, R4 ;  /* 0x0000000402047228 */ /* 0x000fe20000000000 */
[----:B-1----:R-:W-:-:S04]  /*0210*/  IADD3 R2, P0, PT, R11, UR8, RZ ;  /* 0x000000080b027c10 */ /* 0x002fc8000ff1e0ff */
[----:B------:R-:W-:-:S05]  /*0220*/  IADD3.X R3, PT, PT, R8, UR9, RZ, P0, !PT ;  /* 0x0000000908037c10 */ /* 0x000fca00087fe4ff */
[----:B------:R-:W1:Y:S02]  /*0230*/  F2F.F32.F64 R5, R4 ;  /* 0x0000000400057310 */ /* 0x000e640000301000 */
[----:B-1----:R-:W-:Y:S01]  /*0240*/  STG.E desc[UR4][R2.64], R5 ;  /* 0x0000000502007986 */ /* 0x002fe2000c101904 */
[----:B------:R-:W-:Y:S05]  /*0250*/  EXIT ;  /* 0x000000000000794d */ /* 0x000fea0003800000 */
.L_x_3:
        /* <DEDUP_REMOVED lines=10> */
.L_x_5:


//--------------------- .nv.shared.reserved.0     --------------------------
	.section	.nv.shared.reserved.0,"aw",@nobits
	.weak		__nv_reservedSMEM_offset_0_alias
	.size		__nv_reservedSMEM_offset_0_alias, 0, 64
	.other		__nv_reservedSMEM_offset_0_alias,@"STO_CUDA_RESERVED_SHARED STV_DEFAULT"
__nv_reservedSMEM_offset_0_alias:
	.zero		0
	.zero		64


//--------------------- .nv.constant0.huber_error_backward --------------------------
	.section	.nv.constant0.huber_error_backward,"a",@progbits
	.sectionflags	@""
	.align	4
.nv.constant0.huber_error_backward:
	.zero		952


//--------------------- .nv.constant0.huber_error_forward --------------------------
	.section	.nv.constant0.huber_error_forward,"a",@progbits
	.sectionflags	@""
	.align	4
.nv.constant0.huber_error_forward:
	.zero		936


//--------------------- SYMBOLS --------------------------

	.type		.nv.reservedSmem.offset0,@object
	.size		.nv.reservedSmem.offset0,0x4
